	.headerflags	@"EF_CUDA_TEXMODE_UNIFIED EF_CUDA_64BIT_ADDRESS EF_CUDA_ACCELERATORS EF_CUDA_SM90 EF_CUDA_VIRTUAL_SM(EF_CUDA_SM90)"
	.elftype	@"ET_EXEC"


//--------------------- .nv.info                  --------------------------
	.section	.nv.info,"",@"SHT_CUDA_INFO"
	.align	4


	//----- nvinfo : EIATTR_REGCOUNT
	.align		4
        /*0000*/ 	.byte	0x04, 0x2f
        /*0002*/ 	.short	(.L_3 - .L_2)
	.align		4
.L_2:
        /*0004*/ 	.word	index@(triton_poi_fused__native_batch_norm_legit_no_training_leaky_relu_3)
        /*0008*/ 	.word	0x00000010


	//----- nvinfo : EIATTR_MIN_STACK_SIZE
	.align		4
.L_3:
        /*000c*/ 	.byte	0x04, 0x12
        /*000e*/ 	.short	(.L_5 - .L_4)
	.align		4
.L_4:
        /*0010*/ 	.word	index@(triton_poi_fused__native_batch_norm_legit_no_training_leaky_relu_3)
        /*0014*/ 	.word	0x00000000


	//----- nvinfo : EIATTR_FRAME_SIZE
	.align		4
.L_5:
        /*0018*/ 	.byte	0x04, 0x11
        /*001a*/ 	.short	(.L_7 - .L_6)
	.align		4
.L_6:
        /*001c*/ 	.word	index@(triton_poi_fused__native_batch_norm_legit_no_training_leaky_relu_3)
        /*0020*/ 	.word	0x00000000


	//----- nvinfo : EIATTR_MIN_STACK_SIZE
	.align		4
.L_7:
        /*0024*/ 	.byte	0x04, 0x12
        /*0026*/ 	.short	(.L_9 - .L_8)
	.align		4
.L_8:
        /*0028*/ 	.word	index@(triton_poi_fused__native_batch_norm_legit_no_training_leaky_relu_3)
        /*002c*/ 	.word	0x00000000
.L_9:


//--------------------- .nv.info.triton_poi_fused__native_batch_norm_legit_no_training_leaky_relu_3 --------------------------
	.section	.nv.info.triton_poi_fused__native_batch_norm_legit_no_training_leaky_relu_3,"",@"SHT_CUDA_INFO"
	.sectionflags	@""
	.align	4


	//----- nvinfo : EIATTR_CUDA_API_VERSION
	.align		4
        /*0000*/ 	.byte	0x04, 0x37
        /*0002*/ 	.short	(.L_11 - .L_10)
.L_10:
        /*0004*/ 	.word	0x0000007c


	//----- nvinfo : EIATTR_KPARAM_INFO
	.align		4
.L_11:
        /*0008*/ 	.byte	0x04, 0x17
        /*000a*/ 	.short	(.L_13 - .L_12)
.L_12:
        /*000c*/ 	.word	0x00000000
        /*0010*/ 	.short	0x0006
        /*0012*/ 	.short	0x0030
        /*0014*/ 	.byte	0x00, 0xf0, 0x11, 0x00


	//----- nvinfo : EIATTR_KPARAM_INFO
	.align		4
.L_13:
        /*0018*/ 	.byte	0x04, 0x17
        /*001a*/ 	.short	(.L_15 - .L_14)
.L_14:
        /*001c*/ 	.word	0x00000000
        /*0020*/ 	.short	0x0005
        /*0022*/ 	.short	0x0028
        /*0024*/ 	.byte	0x00, 0xf4, 0x21, 0x00


	//----- nvinfo : EIATTR_KPARAM_INFO
	.align		4
.L_15:
        /*0028*/ 	.byte	0x04, 0x17
        /*002a*/ 	.short	(.L_17 - .L_16)
.L_16:
        /*002c*/ 	.word	0x00000000
        /*0030*/ 	.short	0x0004
        /*0032*/ 	.short	0x0020
        /*0034*/ 	.byte	0x00, 0xf4, 0x21, 0x00


	//----- nvinfo : EIATTR_KPARAM_INFO
	.align		4
.L_17:
        /*0038*/ 	.byte	0x04, 0x17
        /*003a*/ 	.short	(.L_19 - .L_18)
.L_18:
        /*003c*/ 	.word	0x00000000
        /*0040*/ 	.short	0x0003
        /*0042*/ 	.short	0x0018
        /*0044*/ 	.byte	0x00, 0xf4, 0x21, 0x00


	//----- nvinfo : EIATTR_KPARAM_INFO
	.align		4
.L_19:
        /*0048*/ 	.byte	0x04, 0x17
        /*004a*/ 	.short	(.L_21 - .L_20)
.L_20:
        /*004c*/ 	.word	0x00000000
        /*0050*/ 	.short	0x0002
        /*0052*/ 	.short	0x0010
        /*0054*/ 	.byte	0x00, 0xf4, 0x21, 0x00


	//----- nvinfo : EIATTR_KPARAM_INFO
	.align		4
.L_21:
        /*0058*/ 	.byte	0x04, 0x17
        /*005a*/ 	.short	(.L_23 - .L_22)
.L_22:
        /*005c*/ 	.word	0x00000000
        /*0060*/ 	.short	0x0001
        /*0062*/ 	.short	0x0008
        /*0064*/ 	.byte	0x00, 0xf4, 0x21, 0x00


	//----- nvinfo : EIATTR_KPARAM_INFO
	.align		4
.L_23:
        /*0068*/ 	.byte	0x04, 0x17
        /*006a*/ 	.short	(.L_25 - .L_24)
.L_24:
        /*006c*/ 	.word	0x00000000
        /*0070*/ 	.short	0x0000
        /*0072*/ 	.short	0x0000
        /*0074*/ 	.byte	0x00, 0xf4, 0x21, 0x00


	//----- nvinfo : EIATTR_SPARSE_MMA_MASK
	.align		4
.L_25:
        /*0078*/ 	.byte	0x03, 0x50
        /*007a*/ 	.short	0x0000


	//----- nvinfo : EIATTR_MAXREG_COUNT
	.align		4
        /*007c*/ 	.byte	0x03, 0x1b
        /*007e*/ 	.short	0x00ff


	//----- nvinfo : EIATTR_EXIT_INSTR_OFFSETS
	.align		4
        /*0080*/ 	.byte	0x04, 0x1c
        /*0082*/ 	.short	(.L_27 - .L_26)


	//   ....[0]....
.L_26:
        /*0084*/ 	.word	0x000003d0


	//----- nvinfo : EIATTR_REQNTID
	.align		4
.L_27:
        /*0088*/ 	.byte	0x04, 0x10
        /*008a*/ 	.short	(.L_29 - .L_28)
.L_28:
        /*008c*/ 	.word	0x00000100
        /*0090*/ 	.word	0x00000001
        /*0094*/ 	.word	0x00000001


	//----- nvinfo : EIATTR_CBANK_PARAM_SIZE
	.align		4
.L_29:
        /*0098*/ 	.byte	0x03, 0x19
        /*009a*/ 	.short	0x0034


	//----- nvinfo : EIATTR_PARAM_CBANK
	.align		4
        /*009c*/ 	.byte	0x04, 0x0a
        /*009e*/ 	.short	(.L_31 - .L_30)
	.align		4
.L_30:
        /*00a0*/ 	.word	index@(.nv.constant0.triton_poi_fused__native_batch_norm_legit_no_training_leaky_relu_3)
        /*00a4*/ 	.short	0x0210
        /*00a6*/ 	.short	0x0034


	//----- nvinfo : EIATTR_SW_WAR
	.align		4
.L_31:
        /*00a8*/ 	.byte	0x04, 0x36
        /*00aa*/ 	.short	(.L_33 - .L_32)
.L_32:
        /*00ac*/ 	.word	0x00000008
.L_33:


//--------------------- .nv.callgraph             --------------------------
	.section	.nv.callgraph,"",@"SHT_CUDA_CALLGRAPH"
	.align	4
	.sectionentsize	8
	.align		4
        /*0000*/ 	.word	0x00000000
	.align		4
        /*0004*/ 	.word	0xffffffff
	.align		4
        /*0008*/ 	.word	0x00000000
	.align		4
        /*000c*/ 	.word	0xfffffffe
	.align		4
        /*0010*/ 	.word	0x00000000
	.align		4
        /*0014*/ 	.word	0xfffffffd
	.align		4
        /*0018*/ 	.word	0x00000000
	.align		4
        /*001c*/ 	.word	0xfffffffc


//--------------------- .nv.constant4             --------------------------
	.section	.nv.constant4,"a",@progbits
	.align	8
	.align		8
.nv.constant4:
        /*0000*/ 	.dword	_$_str
	.align		8
        /*0008*/ 	.dword	_$_str_$_2


//--------------------- .text.triton_poi_fused__native_batch_norm_legit_no_training_leaky_relu_3 --------------------------
	.section	.text.triton_poi_fused__native_batch_norm_legit_no_training_leaky_relu_3,"ax",@progbits
	.align	128
        .global         triton_poi_fused__native_batch_norm_legit_no_training_leaky_relu_3
        .type           triton_poi_fused__native_batch_norm_legit_no_training_leaky_relu_3,@function
        .size           triton_poi_fused__native_batch_norm_legit_no_training_leaky_relu_3,(.L_x_1 - triton_poi_fused__native_batch_norm_legit_no_training_leaky_relu_3)
        .other          triton_poi_fused__native_batch_norm_legit_no_training_leaky_relu_3,@"STO_CUDA_ENTRY STV_DEFAULT"
triton_poi_fused__native_batch_norm_legit_no_training_leaky_relu_3:
.text.triton_poi_fused__native_batch_norm_legit_no_training_leaky_relu_3:
[----:B------:R-:W-:Y:S01]  /*0000*/  LDC R1, c[0x0][0x28] ;  /* 0x00000a00ff017b82 */ /* 0x000fe20000000800 */
[----:B------:R-:W1:Y:S07]  /*0010*/  S2R R0, SR_TID.X ;  /* 0x0000000000007919 */ /* 0x000e6e0000002100 */
[----:B------:R-:W2:Y:S01]  /*0020*/  LDC.64 R2, c[0x0][0x228] ;  /* 0x00008a00ff027b82 */ /* 0x000ea20000000a00 */
[----:B------:R-:W-:Y:S01]  /*0030*/  ULDC.64 UR4, c[0x0][0x208] ;  /* 0x0000820000047ab9 */ /* 0x000fe20000000a00 */
[----:B------:R-:W3:Y:S06]  /*0040*/  S2R R7, SR_CTAID.X ;  /* 0x0000000000077919 */ /* 0x000eec0000002500 */
[----:B------:R-:W4:Y:S08]  /*0050*/  LDC.64 R8, c[0x0][0x230] ;  /* 0x00008c00ff087b82 */ /* 0x000f300000000a00 */
[----:B------:R-:W5:Y:S01]  /*0060*/  LDC.64 R10, c[0x0][0x238] ;  /* 0x00008e00ff0a7b82 */ /* 0x000f620000000a00 */
[----:B-1----:R-:W-:-:S02]  /*0070*/  SHF.L.U32 R0, R0, 0x1, RZ ;  /* 0x0000000100007819 */ /* 0x002fc400000006ff */
[----:B---3--:R-:W-:Y:S02]  /*0080*/  SHF.R.S32.HI R5, RZ, 0x16, R7 ;  /* 0x00000016ff057819 */ /* 0x008fe40000011407 */
[----:B------:R-:W-:Y:S02]  /*0090*/  LOP3.LUT R0, R0, 0x1fe, RZ, 0xc0, !PT ;  /* 0x000001fe00007812 */ /* 0x000fe400078ec0ff */
[----:B------:R-:W-:Y:S02]  /*00a0*/  SGXT R5, R5, 0x1 ;  /* 0x000000010505781a */ /* 0x000fe40000000200 */
[----:B------:R-:W-:Y:S02]  /*00b0*/  LEA R0, R7, R0, 0x9 ;  /* 0x0000000007007211 */ /* 0x000fe400078e48ff */
[----:B------:R-:W1:Y:S02]  /*00c0*/  LDC.64 R6, c[0x0][0x220] ;  /* 0x00008800ff067b82 */ /* 0x000e640000000a00 */
[----:B------:R-:W-:-:S04]  /*00d0*/  LEA.HI R5, R5, R0, RZ, 0x6 ;  /* 0x0000000005057211 */ /* 0x000fc800078f30ff */
[----:B------:R-:W-:-:S04]  /*00e0*/  LOP3.LUT R5, R5, 0xffffffc0, RZ, 0xc0, !PT ;  /* 0xffffffc005057812 */ /* 0x000fc800078ec0ff */
[----:B------:R-:W-:Y:S02]  /*00f0*/  IADD3 R13, R0, -R5, RZ ;  /* 0x80000005000d7210 */ /* 0x000fe40007ffe0ff */
[----:B------:R-:W3:Y:S03]  /*0100*/  LDC.64 R4, c[0x0][0x218] ;  /* 0x00008600ff047b82 */ /* 0x000ee60000000a00 */
[----:B--2---:R-:W-:-:S06]  /*0110*/  IMAD.WIDE R2, R13, 0x4, R2 ;  /* 0x000000040d027825 */ /* 0x004fcc00078e0202 */
[----:B------:R-:W2:Y:S01]  /*0120*/  LDG.E.EL.64 R2, desc[UR4][R2.64] ;  /* 0x0000000402027981 */ /* 0x000ea2000c2e1b00 */
[----:B-1----:R-:W-:-:S06]  /*0130*/  IMAD.WIDE R6, R13, 0x4, R6 ;  /* 0x000000040d067825 */ /* 0x002fcc00078e0206 */
[----:B------:R-:W2:Y:S01]  /*0140*/  LDG.E.EL.64 R6, desc[UR4][R6.64] ;  /* 0x0000000406067981 */ /* 0x000ea2000c2e1b00 */
[----:B---3--:R-:W-:-:S06]  /*0150*/  IMAD.WIDE R4, R0, 0x4, R4 ;  /* 0x0000000400047825 */ /* 0x008fcc00078e0204 */
[----:B------:R-:W3:Y:S01]  /*0160*/  LDG.E.64 R4, desc[UR4][R4.64] ;  /* 0x0000000404047981 */ /* 0x000ee2000c1e1b00 */
[----:B----4-:R-:W-:-:S04]  /*0170*/  IMAD.WIDE R8, R13, 0x4, R8 ;  /* 0x000000040d087825 */ /* 0x010fc800078e0208 */
[----:B-----5:R-:W-:Y:S02]  /*0180*/  IMAD.WIDE R10, R13, 0x4, R10 ;  /* 0x000000040d0a7825 */ /* 0x020fe400078e020a */
[----:B------:R-:W4:Y:S04]  /*0190*/  LDG.E.EL.64 R8, desc[UR4][R8.64] ;  /* 0x0000000408087981 */ /* 0x000f28000c2e1b00 */
[----:B------:R-:W4:Y:S01]  /*01a0*/  LDG.E.EL.64 R10, desc[UR4][R10.64] ;  /* 0x000000040a0a7981 */ /* 0x000f22000c2e1b00 */
[----:B--2---:R-:W-:Y:S01]  /*01b0*/  FADD R2, R2, 9.9999997473787516356e-06 ;  /* 0x3727c5ac02027421 */ /* 0x004fe20000000000 */
[----:B------:R-:W-:-:S03]  /*01c0*/  FADD R3, R3, 9.9999997473787516356e-06 ;  /* 0x3727c5ac03037421 */ /* 0x000fc60000000000 */
[----:B------:R-:W1:Y:S08]  /*01d0*/  MUFU.SQRT R12, R2 ;  /* 0x00000002000c7308 */ /* 0x000e700000002000 */
[----:B------:R-:W2:Y:S01]  /*01e0*/  MUFU.SQRT R13, R3 ;  /* 0x00000003000d7308 */ /* 0x000ea20000002000 */
[C---:B-1----:R-:W-:Y:S02]  /*01f0*/  FSETP.GT.AND P0, PT, R12.reuse, 8.50705917302346158658e+37, PT ;  /* 0x7e8000000c00780b */ /* 0x042fe40003f04000 */
[----:B------:R-:W-:-:S02]  /*0200*/  FSETP.GEU.AND P2, PT, R12, 1.175494350822287508e-38, PT ;  /* 0x008000000c00780b */ /* 0x000fc40003f4e000 */
[C---:B--2---:R-:W-:Y:S02]  /*0210*/  FSETP.GT.AND P1, PT, R13.reuse, 8.50705917302346158658e+37, PT ;  /* 0x7e8000000d00780b */ /* 0x044fe40003f24000 */
[----:B------:R-:W-:-:S07]  /*0220*/  FSETP.GEU.AND P3, PT, R13, 1.175494350822287508e-38, PT ;  /* 0x008000000d00780b */ /* 0x000fce0003f6e000 */
[----:B------:R-:W-:Y:S01]  /*0230*/  @P0 FMUL R12, R12, 0.25 ;  /* 0x3e8000000c0c0820 */ /* 0x000fe20000400000 */
[----:B------:R-:W-:-:S03]  /*0240*/  HFMA2.MMA R2, -RZ, RZ, 1.625, 0 ;  /* 0x3e800000ff027435 */ /* 0x000fc600000001ff */
[----:B------:R-:W-:Y:S01]  /*0250*/  @!P2 FMUL R12, R12, 16777216 ;  /* 0x4b8000000c0ca820 */ /* 0x000fe20000400000 */
[----:B------:R-:W-:-:S04]  /*0260*/  @P1 FMUL R13, R13, 0.25 ;  /* 0x3e8000000d0d1820 */ /* 0x000fc80000400000 */
[----:B------:R-:W-:Y:S01]  /*0270*/  @!P3 FMUL R13, R13, 16777216 ;  /* 0x4b8000000d0db820 */ /* 0x000fe20000400000 */
[----:B------:R-:W1:Y:S01]  /*0280*/  MUFU.RCP R12, R12 ;  /* 0x0000000c000c7308 */ /* 0x000e620000001000 */
[----:B------:R-:W-:-:S07]  /*0290*/  FSEL R3, R2, 1, P0 ;  /* 0x3f80000002037808 */ /* 0x000fce0000000000 */
[----:B------:R-:W2:Y:S01]  /*02a0*/  MUFU.RCP R13, R13 ;  /* 0x0000000d000d7308 */ /* 0x000ea20000001000 */
[----:B------:R-:W-:Y:S01]  /*02b0*/  FSEL R2, R2, 1, P1 ;  /* 0x3f80000002027808 */ /* 0x000fe20000800000 */
[----:B------:R-:W-:Y:S01]  /*02c0*/  @!P2 FMUL R3, R3, 16777216 ;  /* 0x4b8000000303a820 */ /* 0x000fe20000400000 */
[----:B---3--:R-:W-:-:S03]  /*02d0*/  FADD R5, R5, -R7 ;  /* 0x8000000705057221 */ /* 0x008fc60000000000 */
[----:B------:R-:W-:Y:S01]  /*02e0*/  @!P3 FMUL R2, R2, 16777216 ;  /* 0x4b8000000202b820 */ /* 0x000fe20000400000 */
[----:B------:R-:W-:Y:S01]  /*02f0*/  FADD R4, R4, -R6 ;  /* 0x8000000604047221 */ /* 0x000fe20000000000 */
[----:B-1----:R-:W-:Y:S02]  /*0300*/  FMUL R7, R12, R3 ;  /* 0x000000030c077220 */ /* 0x002fe40000400000 */
[----:B--2---:R-:W-:Y:S02]  /*0310*/  FMUL R6, R13, R2 ;  /* 0x000000020d067220 */ /* 0x004fe40000400000 */
[----:B------:R-:W1:Y:S01]  /*0320*/  LDC.64 R2, c[0x0][0x210] ;  /* 0x00008400ff027b82 */ /* 0x000e620000000a00 */
[----:B------:R-:W-:Y:S01]  /*0330*/  FMUL R7, R4, R7 ;  /* 0x0000000704077220 */ /* 0x000fe20000400000 */
[----:B------:R-:W-:-:S03]  /*0340*/  FMUL R6, R5, R6 ;  /* 0x0000000605067220 */ /* 0x000fc60000400000 */
[----:B----4-:R-:W-:Y:S01]  /*0350*/  FFMA R8, R8, R7, R10 ;  /* 0x0000000708087223 */ /* 0x010fe2000000000a */
[----:B------:R-:W-:-:S04]  /*0360*/  FFMA R9, R9, R6, R11 ;  /* 0x0000000609097223 */ /* 0x000fc8000000000b */
[----:B------:R-:W-:Y:S02]  /*0370*/  FSETP.GT.AND P0, PT, R8, RZ, PT ;  /* 0x000000ff0800720b */ /* 0x000fe40003f04000 */
[----:B------:R-:W-:-:S11]  /*0380*/  FSETP.GT.AND P1, PT, R9, RZ, PT ;  /* 0x000000ff0900720b */ /* 0x000fd60003f24000 */
[----:B------:R-:W-:Y:S01]  /*0390*/  @!P0 FMUL R8, R8, 0.20000000298023223877 ;  /* 0x3e4ccccd08088820 */ /* 0x000fe20000400000 */
[----:B-1----:R-:W-:-:S04]  /*03a0*/  IMAD.WIDE R2, R0, 0x4, R2 ;  /* 0x0000000400027825 */ /* 0x002fc800078e0202 */
[----:B------:R-:W-:-:S05]  /*03b0*/  @!P1 FMUL R9, R9, 0.20000000298023223877 ;  /* 0x3e4ccccd09099820 */ /* 0x000fca0000400000 */
[----:B------:R-:W-:Y:S01]  /*03c0*/  STG.E.64 desc[UR4][R2.64], R8 ;  /* 0x0000000802007986 */ /* 0x000fe2000c101b04 */
[----:B------:R-:W-:Y:S05]  /*03d0*/  EXIT ;  /* 0x000000000000794d */ /* 0x000fea0003800000 */
.L_x_0:
[----:B------:R-:W-:-:S00]  /*03e0*/  BRA `(.L_x_0) ;  /* 0xfffffffc00fc7947 */ /* 0x000fc0000383ffff */
[----:B------:R-:W-:-:S00]  /*03f0*/  NOP ;  /* 0x0000000000007918 */ /* 0x000fc00000000000 */
        /* <DEDUP_REMOVED lines=8> */
.L_x_1:


//--------------------- .nv.global.init           --------------------------
	.section	.nv.global.init,"aw",@progbits
.nv.global.init:
	.type		_$_str,@object
	.size		_$_str,(_$_str_$_2 - _$_str)
_$_str:
        /*0000*/ 	.byte	0x5f, 0x5f, 0x43, 0x55, 0x44, 0x41, 0x5f, 0x46, 0x54, 0x5a, 0x00
	.type		_$_str_$_2,@object
	.size		_$_str_$_2,(.L_1 - _$_str_$_2)
_$_str_$_2:
        /*000b*/ 	.byte	0x5f, 0x5f, 0x43, 0x55, 0x44, 0x41, 0x5f, 0x50, 0x52, 0x45, 0x43, 0x5f, 0x53, 0x51, 0x52, 0x54
        /*001b*/ 	.byte	0x00
.L_1:


//--------------------- .nv.constant0.triton_poi_fused__native_batch_norm_legit_no_training_leaky_relu_3 --------------------------
	.section	.nv.constant0.triton_poi_fused__native_batch_norm_legit_no_training_leaky_relu_3,"a",@progbits
	.sectionflags	@""
	.align	4
.nv.constant0.triton_poi_fused__native_batch_norm_legit_no_training_leaky_relu_3:
	.zero		580
